//
// Generated by NVIDIA NVVM Compiler
//
// Compiler Build ID: CL-36424714
// Cuda compilation tools, release 13.0, V13.0.88
// Based on NVVM 20.0.0
//

.version 9.0
.target sm_100
.address_size 64

	// .globl	_Z10lookupCUDAPfS_Piii

.visible .entry _Z10lookupCUDAPfS_Piii(
	.param .u64 .ptr .align 1 _Z10lookupCUDAPfS_Piii_param_0,
	.param .u64 .ptr .align 1 _Z10lookupCUDAPfS_Piii_param_1,
	.param .u64 .ptr .align 1 _Z10lookupCUDAPfS_Piii_param_2,
	.param .u32 _Z10lookupCUDAPfS_Piii_param_3,
	.param .u32 _Z10lookupCUDAPfS_Piii_param_4
)
{
	.reg .pred 	%p<4>;
	.reg .b32 	%r<13>;
	.reg .b32 	%f<2>;
	.reg .b64 	%rd<13>;

	ld.param.u64 	%rd1, [_Z10lookupCUDAPfS_Piii_param_0];
	ld.param.u64 	%rd2, [_Z10lookupCUDAPfS_Piii_param_1];
	ld.param.u64 	%rd3, [_Z10lookupCUDAPfS_Piii_param_2];
	ld.param.u32 	%r4, [_Z10lookupCUDAPfS_Piii_param_4];
	cvta.to.global.u64 	%rd4, %rd3;
	mov.u32 	%r1, %tid.x;
	mov.u32 	%r5, %ctaid.y;
	mov.u32 	%r2, %ntid.x;
	mul.lo.s32 	%r6, %r5, %r2;
	add.s32 	%r7, %r6, %r2;
	mul.wide.u32 	%rd5, %r1, 4;
	add.s64 	%rd6, %rd4, %rd5;
	ld.global.u32 	%r9, [%rd6];
	setp.gt.s32 	%p1, %r6, %r9;
	setp.ge.u32 	%p2, %r9, %r7;
	or.pred  	%p3, %p1, %p2;
	@%p3 bra 	$L__BB0_2;
	cvta.to.global.u64 	%rd7, %rd2;
	cvta.to.global.u64 	%rd8, %rd1;
	mov.u32 	%r10, %ctaid.x;
	mad.lo.s32 	%r11, %r4, %r10, %r9;
	mul.wide.u32 	%rd9, %r11, 4;
	add.s64 	%rd10, %rd7, %rd9;
	ld.global.f32 	%f1, [%rd10];
	mad.lo.s32 	%r12, %r10, %r2, %r1;
	mul.wide.u32 	%rd11, %r12, 4;
	add.s64 	%rd12, %rd8, %rd11;
	st.global.f32 	[%rd12], %f1;
$L__BB0_2:
	ret;

}


// ===== COMPILED SASS (sm_100) =====

	.target	sm_100

	.elftype	@"ET_EXEC"


//--------------------- .note.nv.tkinfo           --------------------------
	.section	.note.nv.tkinfo,"",@"SHT_NOTE"
	.sectionflags	@"SHF_NOTE_NV_TKINFO"
	.tkinfo
        /*0018*/ 	.word	0x00000002
        /*0030*/ 	.string	""
        /*0030*/ 	.string	"ptxas"
        /*0030*/ 	.string	"Cuda compilation tools, release 13.0, V13.0.88"
        /*0030*/ 	.string	"Build cuda_13.0.r13.0/compiler.36424714_0"
        /*0030*/ 	.string	"-arch sm_100 -m 64 "



//--------------------- .note.nv.cuinfo           --------------------------
	.section	.note.nv.cuinfo,"",@"SHT_NOTE"
	.sectionflags	@"SHF_NOTE_NV_CUINFO"
        /*0018*/ 	.short	0x0002
        /*001a*/ 	.short	0x0064
        /*001c*/ 	.short	0x0082
	.zero		2


//--------------------- .nv.info                  --------------------------
	.section	.nv.info,"",@"SHT_CUDA_INFO"
	.align	4


	//----- nvinfo : EIATTR_REGCOUNT
	.align		4
        /*0000*/ 	.byte	0x04, 0x2f
        /*0002*/ 	.short	(.L_1 - .L_0)
	.align		4
.L_0:
        /*0004*/ 	.word	index@(_Z10lookupCUDAPfS_Piii)
        /*0008*/ 	.word	0x0000000a


	//----- nvinfo : EIATTR_FRAME_SIZE
	.align		4
.L_1:
        /*000c*/ 	.byte	0x04, 0x11
        /*000e*/ 	.short	(.L_3 - .L_2)
	.align		4
.L_2:
        /*0010*/ 	.word	index@(_Z10lookupCUDAPfS_Piii)
        /*0014*/ 	.word	0x00000000


	//----- nvinfo : EIATTR_MIN_STACK_SIZE
	.align		4
.L_3:
        /*0018*/ 	.byte	0x04, 0x12
        /*001a*/ 	.short	(.L_5 - .L_4)
	.align		4
.L_4:
        /*001c*/ 	.word	index@(_Z10lookupCUDAPfS_Piii)
        /*0020*/ 	.word	0x00000000
.L_5:


//--------------------- .nv.compat                --------------------------
	.section	.nv.compat,"",@"SHT_CUDA_COMPAT_INFO"
	.align	4
        /*0000*/ 	.byte	0x02, 0x09, 0x00, 0x00, 0x02, 0x02, 0x01, 0x00, 0x02, 0x05, 0x05, 0x00, 0x03, 0x07, 0x01, 0x01
        /*0010*/ 	.byte	0x02, 0x03, 0x00, 0x00, 0x02, 0x06, 0x01, 0x00, 0x04, 0x0b, 0x08, 0x00, 0x09, 0x00, 0x00, 0x00
        /*0020*/ 	.byte	0x00, 0x00, 0x00, 0x00


//--------------------- .nv.info._Z10lookupCUDAPfS_Piii --------------------------
	.section	.nv.info._Z10lookupCUDAPfS_Piii,"",@"SHT_CUDA_INFO"
	.sectionflags	@""
	.align	4


	//----- nvinfo : EIATTR_CUDA_API_VERSION
	.align		4
        /*0000*/ 	.byte	0x04, 0x37
        /*0002*/ 	.short	(.L_7 - .L_6)
.L_6:
        /*0004*/ 	.word	0x00000082


	//----- nvinfo : EIATTR_KPARAM_INFO
	.align		4
.L_7:
        /*0008*/ 	.byte	0x04, 0x17
        /*000a*/ 	.short	(.L_9 - .L_8)
.L_8:
        /*000c*/ 	.word	0x00000000
        /*0010*/ 	.short	0x0004
        /*0012*/ 	.short	0x001c
        /*0014*/ 	.byte	0x00, 0xf0, 0x11, 0x00


	//----- nvinfo : EIATTR_KPARAM_INFO
	.align		4
.L_9:
        /*0018*/ 	.byte	0x04, 0x17
        /*001a*/ 	.short	(.L_11 - .L_10)
.L_10:
        /*001c*/ 	.word	0x00000000
        /*0020*/ 	.short	0x0003
        /*0022*/ 	.short	0x0018
        /*0024*/ 	.byte	0x00, 0xf0, 0x11, 0x00


	//----- nvinfo : EIATTR_KPARAM_INFO
	.align		4
.L_11:
        /*0028*/ 	.byte	0x04, 0x17
        /*002a*/ 	.short	(.L_13 - .L_12)
.L_12:
        /*002c*/ 	.word	0x00000000
        /*0030*/ 	.short	0x0002
        /*0032*/ 	.short	0x0010
        /*0034*/ 	.byte	0x00, 0xf5, 0x21, 0x00


	//----- nvinfo : EIATTR_KPARAM_INFO
	.align		4
.L_13:
        /*0038*/ 	.byte	0x04, 0x17
        /*003a*/ 	.short	(.L_15 - .L_14)
.L_14:
        /*003c*/ 	.word	0x00000000
        /*0040*/ 	.short	0x0001
        /*0042*/ 	.short	0x0008
        /*0044*/ 	.byte	0x00, 0xf5, 0x21, 0x00


	//----- nvinfo : EIATTR_KPARAM_INFO
	.align		4
.L_15:
        /*0048*/ 	.byte	0x04, 0x17
        /*004a*/ 	.short	(.L_17 - .L_16)
.L_16:
        /*004c*/ 	.word	0x00000000
        /*0050*/ 	.short	0x0000
        /*0052*/ 	.short	0x0000
        /*0054*/ 	.byte	0x00, 0xf5, 0x21, 0x00


	//----- nvinfo : EIATTR_SPARSE_MMA_MASK
	.align		4
.L_17:
        /*0058*/ 	.byte	0x03, 0x50
        /*005a*/ 	.short	0x0000


	//----- nvinfo : EIATTR_MAXREG_COUNT
	.align		4
        /*005c*/ 	.byte	0x03, 0x1b
        /*005e*/ 	.short	0x00ff


	//----- nvinfo : EIATTR_MERCURY_ISA_VERSION
	.align		4
        /*0060*/ 	.byte	0x03, 0x5f
        /*0062*/ 	.short	0x0101


	//----- nvinfo : EIATTR_VRC_CTA_INIT_COUNT
	.align		4
        /*0064*/ 	.byte	0x02, 0x4a
	.zero		1
	.zero		1


	//----- nvinfo : EIATTR_EXIT_INSTR_OFFSETS
	.align		4
        /*0068*/ 	.byte	0x04, 0x1c
        /*006a*/ 	.short	(.L_19 - .L_18)


	//   ....[0]....
.L_18:
        /*006c*/ 	.word	0x000000c0


	//   ....[1]....
        /*0070*/ 	.word	0x00000170


	//----- nvinfo : EIATTR_CBANK_PARAM_SIZE
	.align		4
.L_19:
        /*0074*/ 	.byte	0x03, 0x19
        /*0076*/ 	.short	0x0020


	//----- nvinfo : EIATTR_PARAM_CBANK
	.align		4
        /*0078*/ 	.byte	0x04, 0x0a
        /*007a*/ 	.short	(.L_21 - .L_20)
	.align		4
.L_20:
        /*007c*/ 	.word	index@(.nv.constant0._Z10lookupCUDAPfS_Piii)
        /*0080*/ 	.short	0x0380
        /*0082*/ 	.short	0x0020


	//----- nvinfo : EIATTR_SW_WAR
	.align		4
.L_21:
        /*0084*/ 	.byte	0x04, 0x36
        /*0086*/ 	.short	(.L_23 - .L_22)
.L_22:
        /*0088*/ 	.word	0x00000008
.L_23:


//--------------------- .nv.callgraph             --------------------------
	.section	.nv.callgraph,"",@"SHT_CUDA_CALLGRAPH"
	.align	4
	.sectionentsize	8
	.align		4
        /*0000*/ 	.word	0x00000000
	.align		4
        /*0004*/ 	.word	0xffffffff
	.align		4
        /*0008*/ 	.word	0x00000000
	.align		4
        /*000c*/ 	.word	0xfffffffe
	.align		4
        /*0010*/ 	.word	0x00000000
	.align		4
        /*0014*/ 	.word	0xfffffffd
	.align		4
        /*0018*/ 	.word	0x00000000
	.align		4
        /*001c*/ 	.word	0xfffffffc


//--------------------- .text._Z10lookupCUDAPfS_Piii --------------------------
	.section	.text._Z10lookupCUDAPfS_Piii,"ax",@progbits
	.align	128
        .global         _Z10lookupCUDAPfS_Piii
        .type           _Z10lookupCUDAPfS_Piii,@function
        .size           _Z10lookupCUDAPfS_Piii,(.L_x_1 - _Z10lookupCUDAPfS_Piii)
        .other          _Z10lookupCUDAPfS_Piii,@"STO_CUDA_ENTRY STV_DEFAULT"
_Z10lookupCUDAPfS_Piii:
.text._Z10lookupCUDAPfS_Piii:
[----:B------:R-:W-:Y:S01]  /*0000*/  LDC R1, c[0x0][0x37c] ;  /* 0x0000df00ff017b82 */ /* 0x000fe20000000800 */
[----:B------:R-:W0:Y:S07]  /*0010*/  S2R R7, SR_TID.X ;  /* 0x0000000000077919 */ /* 0x000e2e0000002100 */
[----:B------:R-:W0:Y:S01]  /*0020*/  LDC.64 R2, c[0x0][0x390] ;  /* 0x0000e400ff027b82 */ /* 0x000e220000000a00 */
[----:B------:R-:W1:Y:S01]  /*0030*/  LDCU.64 UR6, c[0x0][0x358] ;  /* 0x00006b00ff0677ac */ /* 0x000e620008000a00 */
[----:B0-----:R-:W-:-:S05]  /*0040*/  IMAD.WIDE.U32 R2, R7, 0x4, R2 ;  /* 0x0000000407027825 */ /* 0x001fca00078e0002 */
[----:B-1----:R-:W2:Y:S01]  /*0050*/  LDG.E R0, desc[UR6][R2.64] ;  /* 0x0000000602007981 */ /* 0x002ea2000c1e1900 */
[----:B------:R-:W0:Y:S01]  /*0060*/  S2UR UR4, SR_CTAID.Y ;  /* 0x00000000000479c3 */ /* 0x000e220000002600 */
[----:B------:R-:W0:Y:S02]  /*0070*/  LDCU UR8, c[0x0][0x360] ;  /* 0x00006c00ff0877ac */ /* 0x000e240008000800 */
[----:B0-----:R-:W-:-:S04]  /*0080*/  UIMAD UR4, UR4, UR8, URZ ;  /* 0x00000008040472a4 */ /* 0x001fc8000f8e02ff */
[----:B------:R-:W-:-:S06]  /*0090*/  UIADD3 UR5, UPT, UPT, UR4, UR8, URZ ;  /* 0x0000000804057290 */ /* 0x000fcc000fffe0ff */
[----:B--2---:R-:W-:-:S04]  /*00a0*/  ISETP.GE.U32.AND P0, PT, R0, UR5, PT ;  /* 0x0000000500007c0c */ /* 0x004fc8000bf06070 */
[----:B------:R-:W-:-:S13]  /*00b0*/  ISETP.LT.OR P0, PT, R0, UR4, P0 ;  /* 0x0000000400007c0c */ /* 0x000fda0008701670 */
[----:B------:R-:W-:Y:S05]  /*00c0*/  @P0 EXIT ;  /* 0x000000000000094d */ /* 0x000fea0003800000 */
[----:B------:R-:W0:Y:S01]  /*00d0*/  S2R R6, SR_CTAID.X ;  /* 0x0000000000067919 */ /* 0x000e220000002500 */
[----:B------:R-:W1:Y:S01]  /*00e0*/  LDC.64 R2, c[0x0][0x388] ;  /* 0x0000e200ff027b82 */ /* 0x000e620000000a00 */
[----:B------:R-:W0:Y:S02]  /*00f0*/  LDCU UR4, c[0x0][0x39c] ;  /* 0x00007380ff0477ac */ /* 0x000e240008000800 */
[----:B0-----:R-:W-:-:S04]  /*0100*/  IMAD R5, R6, UR4, R0 ;  /* 0x0000000406057c24 */ /* 0x001fc8000f8e0200 */
[----:B-1----:R-:W-:Y:S02]  /*0110*/  IMAD.WIDE.U32 R2, R5, 0x4, R2 ;  /* 0x0000000405027825 */ /* 0x002fe400078e0002 */
[----:B------:R-:W0:Y:S04]  /*0120*/  LDC.64 R4, c[0x0][0x380] ;  /* 0x0000e000ff047b82 */ /* 0x000e280000000a00 */
[----:B------:R-:W2:Y:S01]  /*0130*/  LDG.E R3, desc[UR6][R2.64] ;  /* 0x0000000602037981 */ /* 0x000ea2000c1e1900 */
[----:B------:R-:W-:-:S04]  /*0140*/  IMAD R7, R6, UR8, R7 ;  /* 0x0000000806077c24 */ /* 0x000fc8000f8e0207 */
[----:B0-----:R-:W-:-:S05]  /*0150*/  IMAD.WIDE.U32 R4, R7, 0x4, R4 ;  /* 0x0000000407047825 */ /* 0x001fca00078e0004 */
[----:B--2---:R-:W-:Y:S01]  /*0160*/  STG.E desc[UR6][R4.64], R3 ;  /* 0x0000000304007986 */ /* 0x004fe2000c101906 */
[----:B------:R-:W-:Y:S05]  /*0170*/  EXIT ;  /* 0x000000000000794d */ /* 0x000fea0003800000 */
.L_x_0:
[----:B------:R-:W-:-:S00]  /*0180*/  BRA `(.L_x_0) ;  /* 0xfffffffc00fc7947 */ /* 0x000fc0000383ffff */
[----:B------:R-:W-:-:S00]  /*0190*/  NOP ;  /* 0x0000000000007918 */ /* 0x000fc00000000000 */
        /* <DEDUP_REMOVED lines=14> */
.L_x_1:


//--------------------- .nv.shared.reserved.0     --------------------------
	.section	.nv.shared.reserved.0,"aw",@nobits
	.weak		__nv_reservedSMEM_offset_0_alias
	.size		__nv_reservedSMEM_offset_0_alias, 0, 64
	.other		__nv_reservedSMEM_offset_0_alias,@"STO_CUDA_RESERVED_SHARED STV_DEFAULT"
__nv_reservedSMEM_offset_0_alias:
	.zero		0
	.zero		64


//--------------------- .nv.constant0._Z10lookupCUDAPfS_Piii --------------------------
	.section	.nv.constant0._Z10lookupCUDAPfS_Piii,"a",@progbits
	.sectionflags	@""
	.align	4
.nv.constant0._Z10lookupCUDAPfS_Piii:
	.zero		928


//--------------------- SYMBOLS --------------------------

	.type		.nv.reservedSmem.offset0,@object
	.size		.nv.reservedSmem.offset0,0x4
